	.headerflags	@"EF_CUDA_TEXMODE_UNIFIED EF_CUDA_64BIT_ADDRESS EF_CUDA_ACCELERATORS EF_CUDA_SM90 EF_CUDA_VIRTUAL_SM(EF_CUDA_SM90)"
	.elftype	@"ET_EXEC"


//--------------------- .nv.info                  --------------------------
	.section	.nv.info,"",@"SHT_CUDA_INFO"
	.align	4


	//----- nvinfo : EIATTR_REGCOUNT
	.align		4
        /*0000*/ 	.byte	0x04, 0x2f
        /*0002*/ 	.short	(.L_3 - .L_2)
	.align		4
.L_2:
        /*0004*/ 	.word	index@(triton_poi_fused__native_batch_norm_legit_no_training_convolution_relu_5)
        /*0008*/ 	.word	0x00000028


	//----- nvinfo : EIATTR_MIN_STACK_SIZE
	.align		4
.L_3:
        /*000c*/ 	.byte	0x04, 0x12
        /*000e*/ 	.short	(.L_5 - .L_4)
	.align		4
.L_4:
        /*0010*/ 	.word	index@(triton_poi_fused__native_batch_norm_legit_no_training_convolution_relu_5)
        /*0014*/ 	.word	0x00000000


	//----- nvinfo : EIATTR_FRAME_SIZE
	.align		4
.L_5:
        /*0018*/ 	.byte	0x04, 0x11
        /*001a*/ 	.short	(.L_7 - .L_6)
	.align		4
.L_6:
        /*001c*/ 	.word	index@(triton_poi_fused__native_batch_norm_legit_no_training_convolution_relu_5)
        /*0020*/ 	.word	0x00000000


	//----- nvinfo : EIATTR_MIN_STACK_SIZE
	.align		4
.L_7:
        /*0024*/ 	.byte	0x04, 0x12
        /*0026*/ 	.short	(.L_9 - .L_8)
	.align		4
.L_8:
        /*0028*/ 	.word	index@(triton_poi_fused__native_batch_norm_legit_no_training_convolution_relu_5)
        /*002c*/ 	.word	0x00000000
.L_9:


//--------------------- .nv.info.triton_poi_fused__native_batch_norm_legit_no_training_convolution_relu_5 --------------------------
	.section	.nv.info.triton_poi_fused__native_batch_norm_legit_no_training_convolution_relu_5,"",@"SHT_CUDA_INFO"
	.sectionflags	@""
	.align	4


	//----- nvinfo : EIATTR_CUDA_API_VERSION
	.align		4
        /*0000*/ 	.byte	0x04, 0x37
        /*0002*/ 	.short	(.L_11 - .L_10)
.L_10:
        /*0004*/ 	.word	0x0000007c


	//----- nvinfo : EIATTR_KPARAM_INFO
	.align		4
.L_11:
        /*0008*/ 	.byte	0x04, 0x17
        /*000a*/ 	.short	(.L_13 - .L_12)
.L_12:
        /*000c*/ 	.word	0x00000000
        /*0010*/ 	.short	0x0007
        /*0012*/ 	.short	0x0038
        /*0014*/ 	.byte	0x00, 0xf0, 0x11, 0x00


	//----- nvinfo : EIATTR_KPARAM_INFO
	.align		4
.L_13:
        /*0018*/ 	.byte	0x04, 0x17
        /*001a*/ 	.short	(.L_15 - .L_14)
.L_14:
        /*001c*/ 	.word	0x00000000
        /*0020*/ 	.short	0x0006
        /*0022*/ 	.short	0x0030
        /*0024*/ 	.byte	0x00, 0xf4, 0x21, 0x00


	//----- nvinfo : EIATTR_KPARAM_INFO
	.align		4
.L_15:
        /*0028*/ 	.byte	0x04, 0x17
        /*002a*/ 	.short	(.L_17 - .L_16)
.L_16:
        /*002c*/ 	.word	0x00000000
        /*0030*/ 	.short	0x0005
        /*0032*/ 	.short	0x0028
        /*0034*/ 	.byte	0x00, 0xf4, 0x21, 0x00


	//----- nvinfo : EIATTR_KPARAM_INFO
	.align		4
.L_17:
        /*0038*/ 	.byte	0x04, 0x17
        /*003a*/ 	.short	(.L_19 - .L_18)
.L_18:
        /*003c*/ 	.word	0x00000000
        /*0040*/ 	.short	0x0004
        /*0042*/ 	.short	0x0020
        /*0044*/ 	.byte	0x00, 0xf4, 0x21, 0x00


	//----- nvinfo : EIATTR_KPARAM_INFO
	.align		4
.L_19:
        /*0048*/ 	.byte	0x04, 0x17
        /*004a*/ 	.short	(.L_21 - .L_20)
.L_20:
        /*004c*/ 	.word	0x00000000
        /*0050*/ 	.short	0x0003
        /*0052*/ 	.short	0x0018
        /*0054*/ 	.byte	0x00, 0xf4, 0x21, 0x00


	//----- nvinfo : EIATTR_KPARAM_INFO
	.align		4
.L_21:
        /*0058*/ 	.byte	0x04, 0x17
        /*005a*/ 	.short	(.L_23 - .L_22)
.L_22:
        /*005c*/ 	.word	0x00000000
        /*0060*/ 	.short	0x0002
        /*0062*/ 	.short	0x0010
        /*0064*/ 	.byte	0x00, 0xf4, 0x21, 0x00


	//----- nvinfo : EIATTR_KPARAM_INFO
	.align		4
.L_23:
        /*0068*/ 	.byte	0x04, 0x17
        /*006a*/ 	.short	(.L_25 - .L_24)
.L_24:
        /*006c*/ 	.word	0x00000000
        /*0070*/ 	.short	0x0001
        /*0072*/ 	.short	0x0008
        /*0074*/ 	.byte	0x00, 0xf4, 0x21, 0x00


	//----- nvinfo : EIATTR_KPARAM_INFO
	.align		4
.L_25:
        /*0078*/ 	.byte	0x04, 0x17
        /*007a*/ 	.short	(.L_27 - .L_26)
.L_26:
        /*007c*/ 	.word	0x00000000
        /*0080*/ 	.short	0x0000
        /*0082*/ 	.short	0x0000
        /*0084*/ 	.byte	0x00, 0xf4, 0x21, 0x00


	//----- nvinfo : EIATTR_SPARSE_MMA_MASK
	.align		4
.L_27:
        /*0088*/ 	.byte	0x03, 0x50
        /*008a*/ 	.short	0x0000


	//----- nvinfo : EIATTR_MAXREG_COUNT
	.align		4
        /*008c*/ 	.byte	0x03, 0x1b
        /*008e*/ 	.short	0x00ff


	//----- nvinfo : EIATTR_EXIT_INSTR_OFFSETS
	.align		4
        /*0090*/ 	.byte	0x04, 0x1c
        /*0092*/ 	.short	(.L_29 - .L_28)


	//   ....[0]....
.L_28:
        /*0094*/ 	.word	0x00000b40


	//----- nvinfo : EIATTR_REQNTID
	.align		4
.L_29:
        /*0098*/ 	.byte	0x04, 0x10
        /*009a*/ 	.short	(.L_31 - .L_30)
.L_30:
        /*009c*/ 	.word	0x00000080
        /*00a0*/ 	.word	0x00000001
        /*00a4*/ 	.word	0x00000001


	//----- nvinfo : EIATTR_CBANK_PARAM_SIZE
	.align		4
.L_31:
        /*00a8*/ 	.byte	0x03, 0x19
        /*00aa*/ 	.short	0x003c


	//----- nvinfo : EIATTR_PARAM_CBANK
	.align		4
        /*00ac*/ 	.byte	0x04, 0x0a
        /*00ae*/ 	.short	(.L_33 - .L_32)
	.align		4
.L_32:
        /*00b0*/ 	.word	index@(.nv.constant0.triton_poi_fused__native_batch_norm_legit_no_training_convolution_relu_5)
        /*00b4*/ 	.short	0x0210
        /*00b6*/ 	.short	0x003c


	//----- nvinfo : EIATTR_SW_WAR
	.align		4
.L_33:
        /*00b8*/ 	.byte	0x04, 0x36
        /*00ba*/ 	.short	(.L_35 - .L_34)
.L_34:
        /*00bc*/ 	.word	0x00000008
.L_35:


//--------------------- .nv.callgraph             --------------------------
	.section	.nv.callgraph,"",@"SHT_CUDA_CALLGRAPH"
	.align	4
	.sectionentsize	8
	.align		4
        /*0000*/ 	.word	0x00000000
	.align		4
        /*0004*/ 	.word	0xffffffff
	.align		4
        /*0008*/ 	.word	0x00000000
	.align		4
        /*000c*/ 	.word	0xfffffffe
	.align		4
        /*0010*/ 	.word	0x00000000
	.align		4
        /*0014*/ 	.word	0xfffffffd
	.align		4
        /*0018*/ 	.word	0x00000000
	.align		4
        /*001c*/ 	.word	0xfffffffc


//--------------------- .nv.constant4             --------------------------
	.section	.nv.constant4,"a",@progbits
	.align	8
	.align		8
.nv.constant4:
        /*0000*/ 	.dword	_$_str
	.align		8
        /*0008*/ 	.dword	_$_str_$_2


//--------------------- .text.triton_poi_fused__native_batch_norm_legit_no_training_convolution_relu_5 --------------------------
	.section	.text.triton_poi_fused__native_batch_norm_legit_no_training_convolution_relu_5,"ax",@progbits
	.align	128
        .global         triton_poi_fused__native_batch_norm_legit_no_training_convolution_relu_5
        .type           triton_poi_fused__native_batch_norm_legit_no_training_convolution_relu_5,@function
        .size           triton_poi_fused__native_batch_norm_legit_no_training_convolution_relu_5,(.L_x_1 - triton_poi_fused__native_batch_norm_legit_no_training_convolution_relu_5)
        .other          triton_poi_fused__native_batch_norm_legit_no_training_convolution_relu_5,@"STO_CUDA_ENTRY STV_DEFAULT"
triton_poi_fused__native_batch_norm_legit_no_training_convolution_relu_5:
.text.triton_poi_fused__native_batch_norm_legit_no_training_convolution_relu_5:
[----:B------:R-:W-:Y:S01]  /*0000*/  LDC R1, c[0x0][0x28] ;  /* 0x00000a00ff017b82 */ /* 0x000fe20000000800 */
[----:B------:R-:W1:Y:S07]  /*0010*/  S2R R0, SR_TID.X ;  /* 0x0000000000007919 */ /* 0x000e6e0000002100 */
[----:B------:R-:W2:Y:S01]  /*0020*/  LDC.64 R30, c[0x0][0x228] ;  /* 0x00008a00ff1e7b82 */ /* 0x000ea20000000a00 */
[----:B------:R-:W-:Y:S01]  /*0030*/  ULDC.64 UR4, c[0x0][0x208] ;  /* 0x0000820000047ab9 */ /* 0x000fe20000000a00 */
[----:B------:R-:W3:Y:S06]  /*0040*/  S2R R3, SR_CTAID.X ;  /* 0x0000000000037919 */ /* 0x000eec0000002500 */
[----:B------:R-:W4:Y:S08]  /*0050*/  LDC.64 R28, c[0x0][0x218] ;  /* 0x00008600ff1c7b82 */ /* 0x000f300000000a00 */
[----:B------:R-:W5:Y:S08]  /*0060*/  LDC.64 R36, c[0x0][0x210] ;  /* 0x00008400ff247b82 */ /* 0x000f700000000a00 */
[----:B------:R-:W5:Y:S01]  /*0070*/  LDC.64 R26, c[0x0][0x220] ;  /* 0x00008800ff1a7b82 */ /* 0x000f620000000a00 */
[----:B-1----:R-:W-:-:S07]  /*0080*/  SHF.L.U32 R0, R0, 0x2, RZ ;  /* 0x0000000200007819 */ /* 0x002fce00000006ff */
[----:B------:R-:W1:Y:S01]  /*0090*/  LDC.64 R24, c[0x0][0x230] ;  /* 0x00008c00ff187b82 */ /* 0x000e620000000a00 */
[----:B------:R-:W-:-:S04]  /*00a0*/  LOP3.LUT R0, R0, 0x1fc, RZ, 0xc0, !PT ;  /* 0x000001fc00007812 */ /* 0x000fc800078ec0ff */
[----:B---3--:R-:W-:-:S03]  /*00b0*/  LEA R2, R3, R0, 0xa ;  /* 0x0000000003027211 */ /* 0x008fc600078e50ff */
[----:B------:R-:W3:Y:S02]  /*00c0*/  LDC.64 R20, c[0x0][0x238] ;  /* 0x00008e00ff147b82 */ /* 0x000ee40000000a00 */
[----:B------:R-:W-:-:S05]  /*00d0*/  IMAD.HI R0, R2, 0x2aaaaaab, RZ ;  /* 0x2aaaaaab02007827 */ /* 0x000fca00078e02ff */
[----:B------:R-:W-:-:S04]  /*00e0*/  SHF.R.U32.HI R3, RZ, 0x1f, R0 ;  /* 0x0000001fff037819 */ /* 0x000fc80000011600 */
[----:B------:R-:W-:-:S05]  /*00f0*/  LEA.HI R3, R0, R3, RZ, 0x1d ;  /* 0x0000000300037211 */ /* 0x000fca00078fe8ff */
[----:B------:R-:W-:-:S04]  /*0100*/  IMAD R8, R3, -0x30, R2 ;  /* 0xffffffd003087824 */ /* 0x000fc800078e0202 */
[----:B--2---:R-:W-:-:S06]  /*0110*/  IMAD.WIDE R4, R8, 0x4, R30 ;  /* 0x0000000408047825 */ /* 0x004fcc00078e021e */
[----:B------:R-:W2:Y:S01]  /*0120*/  LDG.E.EL.128 R4, desc[UR4][R4.64] ;  /* 0x0000000404047981 */ /* 0x000ea2000c2e1d00 */
[----:B----4-:R-:W-:-:S04]  /*0130*/  IMAD.WIDE R12, R8, 0x4, R28 ;  /* 0x00000004080c7825 */ /* 0x010fc800078e021c */
[----:B-----5:R-:W-:Y:S02]  /*0140*/  IMAD.WIDE R36, R2, 0x4, R36 ;  /* 0x0000000402247825 */ /* 0x020fe400078e0224 */
[----:B------:R-:W4:Y:S02]  /*0150*/  LDG.E.EL.128 R12, desc[UR4][R12.64] ;  /* 0x000000040c0c7981 */ /* 0x000f24000c2e1d00 */
[----:B0-----:R-:W-:Y:S02]  /*0160*/  IMAD.WIDE R16, R8, 0x4, R26 ;  /* 0x0000000408107825 */ /* 0x001fe400078e021a */
[----:B------:R-:W4:Y:S04]  /*0170*/  LDG.E.128 R32, desc[UR4][R36.64] ;  /* 0x0000000424207981 */ /* 0x000f28000c1e1d00 */
[----:B------:R-:W5:Y:S01]  /*0180*/  LDG.E.EL.128 R16, desc[UR4][R16.64] ;  /* 0x0000000410107981 */ /* 0x000f62000c2e1d00 */
[----:B--2---:R-:W-:-:S04]  /*0190*/  FADD R0, R4, 0.0010000000474974513054 ;  /* 0x3a83126f04007421 */ /* 0x004fc80000000000 */
[----:B------:R-:W0:Y:S01]  /*01a0*/  MUFU.SQRT R3, R0 ;  /* 0x0000000000037308 */ /* 0x000e220000002000 */
[----:B------:R-:W-:Y:S01]  /*01b0*/  FADD R7, R7, 0.0010000000474974513054 ;  /* 0x3a83126f07077421 */ /* 0x000fe20000000000 */
[----:B------:R-:W-:Y:S01]  /*01c0*/  FADD R6, R6, 0.0010000000474974513054 ;  /* 0x3a83126f06067421 */ /* 0x000fe20000000000 */
[----:B------:R-:W-:-:S05]  /*01d0*/  FADD R5, R5, 0.0010000000474974513054 ;  /* 0x3a83126f05057421 */ /* 0x000fca0000000000 */
[----:B------:R-:W2:Y:S01]  /*01e0*/  MUFU.SQRT R7, R7 ;  /* 0x0000000700077308 */ /* 0x000ea20000002000 */
[----:B0-----:R-:W-:-:S07]  /*01f0*/  FSETP.GT.AND P6, PT, R3, 8.50705917302346158658e+37, PT ;  /* 0x7e8000000300780b */ /* 0x001fce0003fc4000 */
[----:B------:R-:W0:Y:S01]  /*0200*/  MUFU.SQRT R6, R6 ;  /* 0x0000000600067308 */ /* 0x000e220000002000 */
[----:B------:R-:W-:Y:S01]  /*0210*/  FSETP.GEU.AND P5, PT, R3, 1.175494350822287508e-38, PT ;  /* 0x008000000300780b */ /* 0x000fe20003fae000 */
[----:B------:R-:W-:-:S06]  /*0220*/  HFMA2.MMA R0, -RZ, RZ, 1.625, 0 ;  /* 0x3e800000ff007435 */ /* 0x000fcc00000001ff */
[----:B------:R1:W3:Y:S01]  /*0230*/  MUFU.SQRT R9, R5 ;  /* 0x0000000500097308 */ /* 0x0002e20000002000 */
[----:B--2---:R-:W-:Y:S01]  /*0240*/  FSETP.GT.AND P1, PT, R7, 8.50705917302346158658e+37, PT ;  /* 0x7e8000000700780b */ /* 0x004fe20003f24000 */
[----:B------:R-:W-:Y:S01]  /*0250*/  @P6 FMUL R3, R3, 0.25 ;  /* 0x3e80000003036820 */ /* 0x000fe20000400000 */
[----:B0-----:R-:W-:-:S03]  /*0260*/  FSETP.GT.AND P2, PT, R6, 8.50705917302346158658e+37, PT ;  /* 0x7e8000000600780b */ /* 0x001fc60003f44000 */
[----:B------:R-:W-:Y:S01]  /*0270*/  @!P5 FMUL R3, R3, 16777216 ;  /* 0x4b8000000303d820 */ /* 0x000fe20000400000 */
[----:B-1----:R-:W-:Y:S02]  /*0280*/  FSEL R5, R0, 1, P6 ;  /* 0x3f80000000057808 */ /* 0x002fe40003000000 */
[----:B------:R-:W-:Y:S01]  /*0290*/  FSETP.GEU.AND P6, PT, R7, 1.175494350822287508e-38, PT ;  /* 0x008000000700780b */ /* 0x000fe20003fce000 */
[----:B------:R-:W0:Y:S01]  /*02a0*/  MUFU.RCP R4, R3 ;  /* 0x0000000300047308 */ /* 0x000e220000001000 */
[C---:B------:R-:W-:Y:S02]  /*02b0*/  FSETP.GEU.AND P0, PT, R6.reuse, 1.175494350822287508e-38, PT ;  /* 0x008000000600780b */ /* 0x040fe40003f0e000 */
[----:B---3--:R-:W-:Y:S01]  /*02c0*/  FSETP.GT.AND P4, PT, R9, 8.50705917302346158658e+37, PT ;  /* 0x7e8000000900780b */ /* 0x008fe20003f84000 */
[----:B------:R-:W-:Y:S01]  /*02d0*/  @P1 FMUL R7, R7, 0.25 ;  /* 0x3e80000007071820 */ /* 0x000fe20000400000 */
[----:B------:R-:W-:Y:S01]  /*02e0*/  FSETP.GEU.AND P3, PT, R9, 1.175494350822287508e-38, PT ;  /* 0x008000000900780b */ /* 0x000fe20003f6e000 */
[----:B------:R-:W-:Y:S01]  /*02f0*/  @!P5 FMUL R5, R5, 16777216 ;  /* 0x4b8000000505d820 */ /* 0x000fe20000400000 */
[----:B------:R-:W-:-:S05]  /*0300*/  @P2 FMUL R6, R6, 0.25 ;  /* 0x3e80000006062820 */ /* 0x000fca0000400000 */
[----:B------:R-:W-:Y:S02]  /*0310*/  @!P6 FMUL R7, R7, 16777216 ;  /* 0x4b8000000707e820 */ /* 0x000fe40000400000 */
[----:B------:R-:W-:Y:S01]  /*0320*/  @!P0 FMUL R6, R6, 16777216 ;  /* 0x4b80000006068820 */ /* 0x000fe20000400000 */
[----:B0-----:R-:W-:Y:S01]  /*0330*/  FMUL R4, R4, R5 ;  /* 0x0000000504047220 */ /* 0x001fe20000400000 */
[----:B------:R-:W-:Y:S01]  /*0340*/  @P4 FMUL R9, R9, 0.25 ;  /* 0x3e80000009094820 */ /* 0x000fe20000400000 */
[----:B------:R-:W0:Y:S01]  /*0350*/  MUFU.RCP R3, R7 ;  /* 0x0000000700037308 */ /* 0x000e220000001000 */
[----:B----4-:R-:W-:Y:S02]  /*0360*/  FADD R32, R32, R12 ;  /* 0x0000000c20207221 */ /* 0x010fe40000000000 */
[----:B------:R-:W-:-:S05]  /*0370*/  @!P3 FMUL R9, R9, 16777216 ;  /* 0x4b8000000909b820 */ /* 0x000fca0000400000 */
[----:B------:R-:W1:Y:S01]  /*0380*/  MUFU.RCP R5, R6 ;  /* 0x0000000600057308 */ /* 0x000e620000001000 */
[C---:B------:R-:W-:Y:S02]  /*0390*/  FSEL R12, R0.reuse, 1, P1 ;  /* 0x3f800000000c7808 */ /* 0x040fe40000800000 */
[----:B------:R-:W-:-:S05]  /*03a0*/  FSEL R10, R0, 1, P2 ;  /* 0x3f800000000a7808 */ /* 0x000fca0001000000 */
[----:B------:R5:W2:Y:S01]  /*03b0*/  MUFU.RCP R22, R9 ;  /* 0x0000000900167308 */ /* 0x000aa20000001000 */
[----:B------:R-:W-:Y:S01]  /*03c0*/  @!P6 FMUL R12, R12, 16777216 ;  /* 0x4b8000000c0ce820 */ /* 0x000fe20000400000 */
[----:B------:R-:W-:Y:S01]  /*03d0*/  @!P0 FMUL R10, R10, 16777216 ;  /* 0x4b8000000a0a8820 */ /* 0x000fe20000400000 */
[----:B------:R-:W-:Y:S02]  /*03e0*/  FSEL R11, R0, 1, P4 ;  /* 0x3f800000000b7808 */ /* 0x000fe40002000000 */
[----:B0-----:R-:W-:Y:S01]  /*03f0*/  FMUL R3, R3, R12 ;  /* 0x0000000c03037220 */ /* 0x001fe20000400000 */
[----:B-----5:R-:W-:Y:S01]  /*0400*/  FADD R9, -R16, R32 ;  /* 0x0000002010097221 */ /* 0x020fe20000000100 */
[----:B-1----:R-:W-:Y:S01]  /*0410*/  FMUL R16, R5, R10 ;  /* 0x0000000a05107220 */ /* 0x002fe20000400000 */
[----:B------:R-:W-:Y:S02]  /*0420*/  @!P3 FMUL R11, R11, 16777216 ;  /* 0x4b8000000b0bb820 */ /* 0x000fe40000400000 */
[----:B------:R-:W-:Y:S01]  /*0430*/  FMUL R12, R4, R9 ;  /* 0x00000009040c7220 */ /* 0x000fe20000400000 */
[----:B------:R-:W-:-:S04]  /*0440*/  IMAD.WIDE R4, R8, 0x4, R24 ;  /* 0x0000000408047825 */ /* 0x000fc800078e0218 */
[----:B------:R-:W-:-:S04]  /*0450*/  IMAD.WIDE R8, R8, 0x4, R20 ;  /* 0x0000000408087825 */ /* 0x000fc800078e0214 */
[----:B--2---:R-:W-:Y:S01]  /*0460*/  FMUL R22, R22, R11 ;  /* 0x0000000b16167220 */ /* 0x004fe20000400000 */
[----:B------:R-:W2:Y:S04]  /*0470*/  LDG.E.EL.128 R4, desc[UR4][R4.64] ;  /* 0x0000000404047981 */ /* 0x000ea8000c2e1d00 */
[----:B------:R-:W2:Y:S01]  /*0480*/  LDG.E.EL.128 R8, desc[UR4][R8.64] ;  /* 0x0000000408087981 */ /* 0x000ea2000c2e1d00 */
[----:B------:R-:W-:Y:S01]  /*0490*/  FADD R33, R33, R13 ;  /* 0x0000000d21217221 */ /* 0x000fe20000000000 */
[----:B------:R-:W-:Y:S01]  /*04a0*/  FADD R34, R34, R14 ;  /* 0x0000000e22227221 */ /* 0x000fe20000000000 */
[----:B------:R-:W-:Y:S02]  /*04b0*/  FADD R35, R35, R15 ;  /* 0x0000000f23237221 */ /* 0x000fe40000000000 */
[----:B------:R-:W-:-:S04]  /*04c0*/  FADD R17, -R17, R33 ;  /* 0x0000002111117221 */ /* 0x000fc80000000100 */
[----:B------:R-:W-:Y:S01]  /*04d0*/  FMUL R22, R22, R17 ;  /* 0x0000001116167220 */ /* 0x000fe20000400000 */
[----:B--2---:R-:W-:Y:S01]  /*04e0*/  FFMA R4, R4, R12, R8 ;  /* 0x0000000c04047223 */ /* 0x004fe20000000008 */
[----:B------:R-:W-:-:S05]  /*04f0*/  IADD3 R12, R2, 0x200, RZ ;  /* 0x00000200020c7810 */ /* 0x000fca0007ffe0ff */
[----:B------:R-:W-:-:S05]  /*0500*/  IMAD.HI R13, R12, 0x2aaaaaab, RZ ;  /* 0x2aaaaaab0c0d7827 */ /* 0x000fca00078e02ff */
[----:B------:R-:W-:-:S04]  /*0510*/  SHF.R.U32.HI R14, RZ, 0x1f, R13 ;  /* 0x0000001fff0e7819 */ /* 0x000fc8000001160d */
[----:B------:R-:W-:-:S05]  /*0520*/  LEA.HI R13, R13, R14, RZ, 0x1d ;  /* 0x0000000e0d0d7211 */ /* 0x000fca00078fe8ff */
[----:B------:R-:W-:-:S04]  /*0530*/  IMAD R8, R13, -0x30, R12 ;  /* 0xffffffd00d087824 */ /* 0x000fc800078e020c */
[----:B------:R-:W-:-:S06]  /*0540*/  IMAD.WIDE R12, R8, 0x4, R30 ;  /* 0x00000004080c7825 */ /* 0x000fcc00078e021e */
[----:B------:R-:W2:Y:S01]  /*0550*/  LDG.E.EL.128 R12, desc[UR4][R12.64] ;  /* 0x000000040c0c7981 */ /* 0x000ea2000c2e1d00 */
[----:B------:R-:W-:Y:S01]  /*0560*/  FADD R30, -R19, R35 ;  /* 0x00000023131e7221 */ /* 0x000fe20000000100 */
[----:B------:R-:W-:Y:S01]  /*0570*/  FADD R19, -R18, R34 ;  /* 0x0000002212137221 */ /* 0x000fe20000000100 */
[----:B------:R-:W-:-:S04]  /*0580*/  IMAD.WIDE R28, R8, 0x4, R28 ;  /* 0x00000004081c7825 */ /* 0x000fc800078e021c */
[----:B------:R-:W-:Y:S01]  /*0590*/  FMUL R16, R16, R19 ;  /* 0x0000001310107220 */ /* 0x000fe20000400000 */
[----:B------:R-:W-:-:S04]  /*05a0*/  IMAD.WIDE R18, R8, 0x4, R26 ;  /* 0x0000000408127825 */ /* 0x000fc800078e021a */
[----:B------:R-:W-:-:S04]  /*05b0*/  IMAD.WIDE R24, R8, 0x4, R24 ;  /* 0x0000000408187825 */ /* 0x000fc800078e0218 */
[----:B------:R-:W-:-:S04]  /*05c0*/  IMAD.WIDE R20, R8, 0x4, R20 ;  /* 0x0000000408147825 */ /* 0x000fc800078e0214 */
[----:B------:R-:W-:Y:S01]  /*05d0*/  FMUL R3, R3, R30 ;  /* 0x0000001e03037220 */ /* 0x000fe20000400000 */
[----:B------:R-:W-:Y:S01]  /*05e0*/  FFMA R5, R5, R22, R9 ;  /* 0x0000001605057223 */ /* 0x000fe20000000009 */
[----:B------:R-:W-:Y:S01]  /*05f0*/  FFMA R6, R6, R16, R10 ;  /* 0x0000001006067223 */ /* 0x000fe2000000000a */
[----:B------:R-:W3:Y:S04]  /*0600*/  LDG.E.EL.128 R28, desc[UR4][R28.64] ;  /* 0x000000041c1c7981 */ /* 0x000ee8000c2e1d00 */
[----:B------:R-:W4:Y:S04]  /*0610*/  LDG.E.EL.128 R16, desc[UR4][R18.64] ;  /* 0x0000000412107981 */ /* 0x000f28000c2e1d00 */
[----:B------:R-:W5:Y:S04]  /*0620*/  LDG.E.EL.128 R24, desc[UR4][R24.64] ;  /* 0x0000000418187981 */ /* 0x000f68000c2e1d00 */
[----:B------:R-:W5:Y:S04]  /*0630*/  LDG.E.EL.128 R20, desc[UR4][R20.64] ;  /* 0x0000000414147981 */ /* 0x000f68000c2e1d00 */
[----:B------:R0:W-:Y:S04]  /*0640*/  STG.E.128 desc[UR4][R36.64], R32 ;  /* 0x0000002024007986 */ /* 0x0001e8000c101d04 */
[----:B0-----:R-:W3:Y:S01]  /*0650*/  LDG.E.128 R32, desc[UR4][R36.64+0x800] ;  /* 0x0008000424207981 */ /* 0x001ee2000c1e1d00 */
[----:B------:R-:W-:Y:S01]  /*0660*/  FFMA R3, R7, R3, R11 ;  /* 0x0000000307037223 */ /* 0x000fe2000000000b */
[----:B--2---:R-:W-:Y:S01]  /*0670*/  FADD R12, R12, 0.0010000000474974513054 ;  /* 0x3a83126f0c0c7421 */ /* 0x004fe20000000000 */
[----:B------:R-:W-:-:S03]  /*0680*/  FADD R13, R13, 0.0010000000474974513054 ;  /* 0x3a83126f0d0d7421 */ /* 0x000fc60000000000 */
[----:B------:R-:W0:Y:S01]  /*0690*/  MUFU.SQRT R8, R12 ;  /* 0x0000000c00087308 */ /* 0x000e220000002000 */
[----:B------:R-:W-:Y:S01]  /*06a0*/  FADD R15, R15, 0.0010000000474974513054 ;  /* 0x3a83126f0f0f7421 */ /* 0x000fe20000000000 */
[----:B------:R-:W-:-:S06]  /*06b0*/  FADD R14, R14, 0.0010000000474974513054 ;  /* 0x3a83126f0e0e7421 */ /* 0x000fcc0000000000 */
[----:B------:R-:W1:Y:S08]  /*06c0*/  MUFU.SQRT R9, R13 ;  /* 0x0000000d00097308 */ /* 0x000e700000002000 */
[----:B------:R-:W2:Y:S01]  /*06d0*/  MUFU.SQRT R11, R15 ;  /* 0x0000000f000b7308 */ /* 0x000ea20000002000 */
[----:B0-----:R-:W-:-:S07]  /*06e0*/  FSETP.GT.AND P6, PT, R8, 8.50705917302346158658e+37, PT ;  /* 0x7e8000000800780b */ /* 0x001fce0003fc4000 */
[----:B------:R-:W0:Y:S01]  /*06f0*/  MUFU.SQRT R14, R14 ;  /* 0x0000000e000e7308 */ /* 0x000e220000002000 */
[C---:B-1----:R-:W-:Y:S02]  /*0700*/  FSETP.GT.AND P4, PT, R9.reuse, 8.50705917302346158658e+37, PT ;  /* 0x7e8000000900780b */ /* 0x042fe40003f84000 */
[C---:B------:R-:W-:Y:S02]  /*0710*/  FSETP.GEU.AND P5, PT, R8.reuse, 1.175494350822287508e-38, PT ;  /* 0x008000000800780b */ /* 0x040fe40003fae000 */
[----:B------:R-:W-:Y:S02]  /*0720*/  FSETP.GEU.AND P1, PT, R9, 1.175494350822287508e-38, PT ;  /* 0x008000000900780b */ /* 0x000fe40003f2e000 */
[C---:B--2---:R-:W-:Y:S01]  /*0730*/  FSETP.GT.AND P2, PT, R11.reuse, 8.50705917302346158658e+37, PT ;  /* 0x7e8000000b00780b */ /* 0x044fe20003f44000 */
[----:B------:R-:W-:Y:S01]  /*0740*/  @P6 FMUL R8, R8, 0.25 ;  /* 0x3e80000008086820 */ /* 0x000fe20000400000 */
[----:B------:R-:W-:Y:S02]  /*0750*/  FSEL R12, R0, 1, P6 ;  /* 0x3f800000000c7808 */ /* 0x000fe40003000000 */
[----:B------:R-:W-:-:S02]  /*0760*/  FSETP.GEU.AND P6, PT, R11, 1.175494350822287508e-38, PT ;  /* 0x008000000b00780b */ /* 0x000fc40003fce000 */
[C---:B0-----:R-:W-:Y:S01]  /*0770*/  FSETP.GT.AND P3, PT, R14.reuse, 8.50705917302346158658e+37, PT ;  /* 0x7e8000000e00780b */ /* 0x041fe20003f64000 */
[----:B------:R-:W-:Y:S01]  /*0780*/  @P4 FMUL R9, R9, 0.25 ;  /* 0x3e80000009094820 */ /* 0x000fe20000400000 */
[----:B------:R-:W-:Y:S01]  /*0790*/  FSETP.GEU.AND P0, PT, R14, 1.175494350822287508e-38, PT ;  /* 0x008000000e00780b */ /* 0x000fe20003f0e000 */
[----:B------:R-:W-:Y:S02]  /*07a0*/  @!P5 FMUL R8, R8, 16777216 ;  /* 0x4b8000000808d820 */ /* 0x000fe40000400000 */
[----:B------:R-:W-:Y:S02]  /*07b0*/  @!P1 FMUL R9, R9, 16777216 ;  /* 0x4b80000009099820 */ /* 0x000fe40000400000 */
[----:B------:R-:W-:Y:S01]  /*07c0*/  @P2 FMUL R11, R11, 0.25 ;  /* 0x3e8000000b0b2820 */ /* 0x000fe20000400000 */
[----:B------:R0:W1:Y:S03]  /*07d0*/  MUFU.RCP R7, R8 ;  /* 0x0000000800077308 */ /* 0x0000660000001000 */
[----:B------:R-:W-:-:S02]  /*07e0*/  @!P6 FMUL R11, R11, 16777216 ;  /* 0x4b8000000b0be820 */ /* 0x000fc40000400000 */
[----:B------:R-:W-:-:S03]  /*07f0*/  @P3 FMUL R14, R14, 0.25 ;  /* 0x3e8000000e0e3820 */ /* 0x000fc60000400000 */
[----:B------:R-:W2:Y:S01]  /*0800*/  MUFU.RCP R9, R9 ;  /* 0x0000000900097308 */ /* 0x000ea20000001000 */
[----:B0-----:R-:W-:Y:S01]  /*0810*/  FSEL R8, R0, 1, P4 ;  /* 0x3f80000000087808 */ /* 0x001fe20002000000 */
[----:B------:R-:W-:Y:S01]  /*0820*/  @!P0 FMUL R14, R14, 16777216 ;  /* 0x4b8000000e0e8820 */ /* 0x000fe20000400000 */
[----:B------:R-:W-:-:S05]  /*0830*/  @!P5 FMUL R12, R12, 16777216 ;  /* 0x4b8000000c0cd820 */ /* 0x000fca0000400000 */
[----:B------:R-:W0:Y:S01]  /*0840*/  MUFU.RCP R11, R11 ;  /* 0x0000000b000b7308 */ /* 0x000e220000001000 */
[----:B------:R-:W-:Y:S01]  /*0850*/  @!P1 FMUL R8, R8, 16777216 ;  /* 0x4b80000008089820 */ /* 0x000fe20000400000 */
[----:B-1----:R-:W-:Y:S01]  /*0860*/  FMUL R7, R7, R12 ;  /* 0x0000000c07077220 */ /* 0x002fe20000400000 */
[----:B------:R-:W-:-:S05]  /*0870*/  FSEL R12, R0, 1, P2 ;  /* 0x3f800000000c7808 */ /* 0x000fca0001000000 */
[----:B------:R-:W1:Y:S01]  /*0880*/  MUFU.RCP R10, R14 ;  /* 0x0000000e000a7308 */ /* 0x000e620000001000 */
[----:B------:R-:W-:Y:S01]  /*0890*/  FSEL R13, R0, 1, P3 ;  /* 0x3f800000000d7808 */ /* 0x000fe20001800000 */
[----:B--2---:R-:W-:Y:S02]  /*08a0*/  FMUL R0, R9, R8 ;  /* 0x0000000809007220 */ /* 0x004fe40000400000 */
[----:B------:R-:W2:Y:S01]  /*08b0*/  LDC.64 R8, c[0x0][0x240] ;  /* 0x00009000ff087b82 */ /* 0x000ea20000000a00 */
[----:B------:R-:W-:Y:S01]  /*08c0*/  @!P6 FMUL R12, R12, 16777216 ;  /* 0x4b8000000c0ce820 */ /* 0x000fe20000400000 */
[----:B------:R-:W-:Y:S01]  /*08d0*/  @!P0 FMUL R13, R13, 16777216 ;  /* 0x4b8000000d0d8820 */ /* 0x000fe20000400000 */
[----:B---3--:R-:W-:Y:S01]  /*08e0*/  FADD R28, R32, R28 ;  /* 0x0000001c201c7221 */ /* 0x008fe20000000000 */
[----:B------:R-:W-:Y:S01]  /*08f0*/  FADD R29, R33, R29 ;  /* 0x0000001d211d7221 */ /* 0x000fe20000000000 */
[----:B------:R-:W-:Y:S01]  /*0900*/  FADD R30, R34, R30 ;  /* 0x0000001e221e7221 */ /* 0x000fe20000000000 */
[----:B------:R-:W-:Y:S01]  /*0910*/  FADD R31, R35, R31 ;  /* 0x0000001f231f7221 */ /* 0x000fe20000000000 */
[----:B0-----:R-:W-:Y:S01]  /*0920*/  FMUL R12, R11, R12 ;  /* 0x0000000c0b0c7220 */ /* 0x001fe20000400000 */
[----:B----4-:R-:W-:Y:S01]  /*0930*/  FADD R16, -R16, R28 ;  /* 0x0000001c10107221 */ /* 0x010fe20000000100 */
[----:B------:R-:W-:Y:S01]  /*0940*/  FADD R17, -R17, R29 ;  /* 0x0000001d11117221 */ /* 0x000fe20000000100 */
[----:B------:R-:W-:Y:S01]  /*0950*/  FADD R11, -R18, R30 ;  /* 0x0000001e120b7221 */ /* 0x000fe20000000100 */
[----:B-1----:R-:W-:Y:S01]  /*0960*/  FMUL R10, R10, R13 ;  /* 0x0000000d0a0a7220 */ /* 0x002fe20000400000 */
[----:B------:R-:W-:Y:S01]  /*0970*/  FADD R19, -R19, R31 ;  /* 0x0000001f13137221 */ /* 0x000fe20000000100 */
[----:B------:R-:W-:Y:S01]  /*0980*/  FMUL R7, R7, R16 ;  /* 0x0000001007077220 */ /* 0x000fe20000400000 */
[----:B------:R-:W-:Y:S01]  /*0990*/  FMUL R0, R0, R17 ;  /* 0x0000001100007220 */ /* 0x000fe20000400000 */
[----:B------:R-:W-:Y:S01]  /*09a0*/  FMUL R11, R10, R11 ;  /* 0x0000000b0a0b7220 */ /* 0x000fe20000400000 */
[----:B------:R-:W-:Y:S01]  /*09b0*/  FMUL R12, R12, R19 ;  /* 0x000000130c0c7220 */ /* 0x000fe20000400000 */
[----:B-----5:R-:W-:Y:S01]  /*09c0*/  FFMA R20, R24, R7, R20 ;  /* 0x0000000718147223 */ /* 0x020fe20000000014 */
[----:B------:R-:W-:Y:S01]  /*09d0*/  FFMA R0, R25, R0, R21 ;  /* 0x0000000019007223 */ /* 0x000fe20000000015 */
[----:B------:R-:W-:Y:S01]  /*09e0*/  FFMA R11, R26, R11, R22 ;  /* 0x0000000b1a0b7223 */ /* 0x000fe20000000016 */
[----:B------:R-:W-:Y:S01]  /*09f0*/  FFMA R12, R27, R12, R23 ;  /* 0x0000000c1b0c7223 */ /* 0x000fe20000000017 */
[----:B------:R-:W-:-:S02]  /*0a00*/  FSETP.GEU.AND P6, PT, R3, RZ, PT ;  /* 0x000000ff0300720b */ /* 0x000fc40003fce000 */
[----:B------:R-:W-:Y:S02]  /*0a10*/  FSETP.GEU.AND P0, PT, R6, RZ, PT ;  /* 0x000000ff0600720b */ /* 0x000fe40003f0e000 */
[----:B------:R-:W-:Y:S02]  /*0a20*/  SEL R7, R3, RZ, P6 ;  /* 0x000000ff03077207 */ /* 0x000fe40003000000 */
[----:B------:R-:W-:Y:S02]  /*0a30*/  FSETP.GEU.AND P1, PT, R5, RZ, PT ;  /* 0x000000ff0500720b */ /* 0x000fe40003f2e000 */
[----:B------:R-:W-:Y:S02]  /*0a40*/  FSETP.GEU.AND P2, PT, R4, RZ, PT ;  /* 0x000000ff0400720b */ /* 0x000fe40003f4e000 */
[----:B------:R-:W-:Y:S02]  /*0a50*/  FSETP.GEU.AND P3, PT, R11, RZ, PT ;  /* 0x000000ff0b00720b */ /* 0x000fe40003f6e000 */
[----:B------:R-:W-:-:S02]  /*0a60*/  FSETP.GEU.AND P4, PT, R0, RZ, PT ;  /* 0x000000ff0000720b */ /* 0x000fc40003f8e000 */
[----:B------:R-:W-:Y:S02]  /*0a70*/  FSETP.GEU.AND P5, PT, R20, RZ, PT ;  /* 0x000000ff1400720b */ /* 0x000fe40003fae000 */
[----:B------:R-:W-:Y:S01]  /*0a80*/  FSETP.GEU.AND P6, PT, R12, RZ, PT ;  /* 0x000000ff0c00720b */ /* 0x000fe20003fce000 */
[----:B--2---:R-:W-:Y:S01]  /*0a90*/  IMAD.WIDE R8, R2, 0x4, R8 ;  /* 0x0000000402087825 */ /* 0x004fe200078e0208 */
[----:B------:R-:W-:Y:S02]  /*0aa0*/  SEL R6, R6, RZ, P0 ;  /* 0x000000ff06067207 */ /* 0x000fe40000000000 */
[----:B------:R-:W-:Y:S02]  /*0ab0*/  SEL R5, R5, RZ, P1 ;  /* 0x000000ff05057207 */ /* 0x000fe40000800000 */
[----:B------:R-:W-:Y:S02]  /*0ac0*/  SEL R4, R4, RZ, P2 ;  /* 0x000000ff04047207 */ /* 0x000fe40001000000 */
[----:B------:R-:W-:-:S02]  /*0ad0*/  SEL R22, R11, RZ, P3 ;  /* 0x000000ff0b167207 */ /* 0x000fc40001800000 */
[----:B------:R-:W-:Y:S02]  /*0ae0*/  SEL R21, R0, RZ, P4 ;  /* 0x000000ff00157207 */ /* 0x000fe40002000000 */
[----:B------:R-:W-:Y:S02]  /*0af0*/  SEL R20, R20, RZ, P5 ;  /* 0x000000ff14147207 */ /* 0x000fe40002800000 */
[----:B------:R-:W-:Y:S01]  /*0b00*/  SEL R23, R12, RZ, P6 ;  /* 0x000000ff0c177207 */ /* 0x000fe20003000000 */
[----:B------:R-:W-:Y:S04]  /*0b10*/  STG.E.128 desc[UR4][R36.64+0x800], R28 ;  /* 0x0008001c24007986 */ /* 0x000fe8000c101d04 */
[----:B------:R-:W-:Y:S04]  /*0b20*/  STG.E.128 desc[UR4][R8.64], R4 ;  /* 0x0000000408007986 */ /* 0x000fe8000c101d04 */
[----:B------:R-:W-:Y:S01]  /*0b30*/  STG.E.128 desc[UR4][R8.64+0x800], R20 ;  /* 0x0008001408007986 */ /* 0x000fe2000c101d04 */
[----:B------:R-:W-:Y:S05]  /*0b40*/  EXIT ;  /* 0x000000000000794d */ /* 0x000fea0003800000 */
.L_x_0:
[----:B------:R-:W-:-:S00]  /*0b50*/  BRA `(.L_x_0) ;  /* 0xfffffffc00fc7947 */ /* 0x000fc0000383ffff */
[----:B------:R-:W-:-:S00]  /*0b60*/  NOP ;  /* 0x0000000000007918 */ /* 0x000fc00000000000 */
        /* <DEDUP_REMOVED lines=9> */
.L_x_1:


//--------------------- .nv.global.init           --------------------------
	.section	.nv.global.init,"aw",@progbits
.nv.global.init:
	.type		_$_str,@object
	.size		_$_str,(_$_str_$_2 - _$_str)
_$_str:
        /*0000*/ 	.byte	0x5f, 0x5f, 0x43, 0x55, 0x44, 0x41, 0x5f, 0x46, 0x54, 0x5a, 0x00
	.type		_$_str_$_2,@object
	.size		_$_str_$_2,(.L_1 - _$_str_$_2)
_$_str_$_2:
        /*000b*/ 	.byte	0x5f, 0x5f, 0x43, 0x55, 0x44, 0x41, 0x5f, 0x50, 0x52, 0x45, 0x43, 0x5f, 0x53, 0x51, 0x52, 0x54
        /*001b*/ 	.byte	0x00
.L_1:


//--------------------- .nv.constant0.triton_poi_fused__native_batch_norm_legit_no_training_convolution_relu_5 --------------------------
	.section	.nv.constant0.triton_poi_fused__native_batch_norm_legit_no_training_convolution_relu_5,"a",@progbits
	.sectionflags	@""
	.align	4
.nv.constant0.triton_poi_fused__native_batch_norm_legit_no_training_convolution_relu_5:
	.zero		588
